	.headerflags	@"EF_CUDA_TEXMODE_UNIFIED EF_CUDA_64BIT_ADDRESS EF_CUDA_ACCELERATORS EF_CUDA_SM90 EF_CUDA_VIRTUAL_SM(EF_CUDA_SM90)"
	.elftype	@"ET_EXEC"


//--------------------- .nv.info                  --------------------------
	.section	.nv.info,"",@"SHT_CUDA_INFO"
	.align	4


	//----- nvinfo : EIATTR_REGCOUNT
	.align		4
        /*0000*/ 	.byte	0x04, 0x2f
        /*0002*/ 	.short	(.L_3 - .L_2)
	.align		4
.L_2:
        /*0004*/ 	.word	index@(triton_poi_fused__native_batch_norm_legit_no_training_add_17)
        /*0008*/ 	.word	0x00000020


	//----- nvinfo : EIATTR_MIN_STACK_SIZE
	.align		4
.L_3:
        /*000c*/ 	.byte	0x04, 0x12
        /*000e*/ 	.short	(.L_5 - .L_4)
	.align		4
.L_4:
        /*0010*/ 	.word	index@(triton_poi_fused__native_batch_norm_legit_no_training_add_17)
        /*0014*/ 	.word	0x00000000


	//----- nvinfo : EIATTR_FRAME_SIZE
	.align		4
.L_5:
        /*0018*/ 	.byte	0x04, 0x11
        /*001a*/ 	.short	(.L_7 - .L_6)
	.align		4
.L_6:
        /*001c*/ 	.word	index@(triton_poi_fused__native_batch_norm_legit_no_training_add_17)
        /*0020*/ 	.word	0x00000000


	//----- nvinfo : EIATTR_MIN_STACK_SIZE
	.align		4
.L_7:
        /*0024*/ 	.byte	0x04, 0x12
        /*0026*/ 	.short	(.L_9 - .L_8)
	.align		4
.L_8:
        /*0028*/ 	.word	index@(triton_poi_fused__native_batch_norm_legit_no_training_add_17)
        /*002c*/ 	.word	0x00000000
.L_9:


//--------------------- .nv.info.triton_poi_fused__native_batch_norm_legit_no_training_add_17 --------------------------
	.section	.nv.info.triton_poi_fused__native_batch_norm_legit_no_training_add_17,"",@"SHT_CUDA_INFO"
	.sectionflags	@""
	.align	4


	//----- nvinfo : EIATTR_CUDA_API_VERSION
	.align		4
        /*0000*/ 	.byte	0x04, 0x37
        /*0002*/ 	.short	(.L_11 - .L_10)
.L_10:
        /*0004*/ 	.word	0x0000007c


	//----- nvinfo : EIATTR_KPARAM_INFO
	.align		4
.L_11:
        /*0008*/ 	.byte	0x04, 0x17
        /*000a*/ 	.short	(.L_13 - .L_12)
.L_12:
        /*000c*/ 	.word	0x00000000
        /*0010*/ 	.short	0x0013
        /*0012*/ 	.short	0x0098
        /*0014*/ 	.byte	0x00, 0xf0, 0x11, 0x00


	//----- nvinfo : EIATTR_KPARAM_INFO
	.align		4
.L_13:
        /*0018*/ 	.byte	0x04, 0x17
        /*001a*/ 	.short	(.L_15 - .L_14)
.L_14:
        /*001c*/ 	.word	0x00000000
        /*0020*/ 	.short	0x0012
        /*0022*/ 	.short	0x0090
        /*0024*/ 	.byte	0x00, 0xf4, 0x21, 0x00


	//----- nvinfo : EIATTR_KPARAM_INFO
	.align		4
.L_15:
        /*0028*/ 	.byte	0x04, 0x17
        /*002a*/ 	.short	(.L_17 - .L_16)
.L_16:
        /*002c*/ 	.word	0x00000000
        /*0030*/ 	.short	0x0011
        /*0032*/ 	.short	0x0088
        /*0034*/ 	.byte	0x00, 0xf4, 0x21, 0x00


	//----- nvinfo : EIATTR_KPARAM_INFO
	.align		4
.L_17:
        /*0038*/ 	.byte	0x04, 0x17
        /*003a*/ 	.short	(.L_19 - .L_18)
.L_18:
        /*003c*/ 	.word	0x00000000
        /*0040*/ 	.short	0x0010
        /*0042*/ 	.short	0x0080
        /*0044*/ 	.byte	0x00, 0xf4, 0x21, 0x00


	//----- nvinfo : EIATTR_KPARAM_INFO
	.align		4
.L_19:
        /*0048*/ 	.byte	0x04, 0x17
        /*004a*/ 	.short	(.L_21 - .L_20)
.L_20:
        /*004c*/ 	.word	0x00000000
        /*0050*/ 	.short	0x000f
        /*0052*/ 	.short	0x0078
        /*0054*/ 	.byte	0x00, 0xf4, 0x21, 0x00


	//----- nvinfo : EIATTR_KPARAM_INFO
	.align		4
.L_21:
        /*0058*/ 	.byte	0x04, 0x17
        /*005a*/ 	.short	(.L_23 - .L_22)
.L_22:
        /*005c*/ 	.word	0x00000000
        /*0060*/ 	.short	0x000e
        /*0062*/ 	.short	0x0070
        /*0064*/ 	.byte	0x00, 0xf4, 0x21, 0x00


	//----- nvinfo : EIATTR_KPARAM_INFO
	.align		4
.L_23:
        /*0068*/ 	.byte	0x04, 0x17
        /*006a*/ 	.short	(.L_25 - .L_24)
.L_24:
        /*006c*/ 	.word	0x00000000
        /*0070*/ 	.short	0x000d
        /*0072*/ 	.short	0x0068
        /*0074*/ 	.byte	0x00, 0xf4, 0x21, 0x00


	//----- nvinfo : EIATTR_KPARAM_INFO
	.align		4
.L_25:
        /*0078*/ 	.byte	0x04, 0x17
        /*007a*/ 	.short	(.L_27 - .L_26)
.L_26:
        /*007c*/ 	.word	0x00000000
        /*0080*/ 	.short	0x000c
        /*0082*/ 	.short	0x0060
        /*0084*/ 	.byte	0x00, 0xf4, 0x21, 0x00


	//----- nvinfo : EIATTR_KPARAM_INFO
	.align		4
.L_27:
        /*0088*/ 	.byte	0x04, 0x17
        /*008a*/ 	.short	(.L_29 - .L_28)
.L_28:
        /*008c*/ 	.word	0x00000000
        /*0090*/ 	.short	0x000b
        /*0092*/ 	.short	0x0058
        /*0094*/ 	.byte	0x00, 0xf4, 0x21, 0x00


	//----- nvinfo : EIATTR_KPARAM_INFO
	.align		4
.L_29:
        /*0098*/ 	.byte	0x04, 0x17
        /*009a*/ 	.short	(.L_31 - .L_30)
.L_30:
        /*009c*/ 	.word	0x00000000
        /*00a0*/ 	.short	0x000a
        /*00a2*/ 	.short	0x0050
        /*00a4*/ 	.byte	0x00, 0xf4, 0x21, 0x00


	//----- nvinfo : EIATTR_KPARAM_INFO
	.align		4
.L_31:
        /*00a8*/ 	.byte	0x04, 0x17
        /*00aa*/ 	.short	(.L_33 - .L_32)
.L_32:
        /*00ac*/ 	.word	0x00000000
        /*00b0*/ 	.short	0x0009
        /*00b2*/ 	.short	0x0048
        /*00b4*/ 	.byte	0x00, 0xf4, 0x21, 0x00


	//----- nvinfo : EIATTR_KPARAM_INFO
	.align		4
.L_33:
        /*00b8*/ 	.byte	0x04, 0x17
        /*00ba*/ 	.short	(.L_35 - .L_34)
.L_34:
        /*00bc*/ 	.word	0x00000000
        /*00c0*/ 	.short	0x0008
        /*00c2*/ 	.short	0x0040
        /*00c4*/ 	.byte	0x00, 0xf4, 0x21, 0x00


	//----- nvinfo : EIATTR_KPARAM_INFO
	.align		4
.L_35:
        /*00c8*/ 	.byte	0x04, 0x17
        /*00ca*/ 	.short	(.L_37 - .L_36)
.L_36:
        /*00cc*/ 	.word	0x00000000
        /*00d0*/ 	.short	0x0007
        /*00d2*/ 	.short	0x0038
        /*00d4*/ 	.byte	0x00, 0xf4, 0x21, 0x00


	//----- nvinfo : EIATTR_KPARAM_INFO
	.align		4
.L_37:
        /*00d8*/ 	.byte	0x04, 0x17
        /*00da*/ 	.short	(.L_39 - .L_38)
.L_38:
        /*00dc*/ 	.word	0x00000000
        /*00e0*/ 	.short	0x0006
        /*00e2*/ 	.short	0x0030
        /*00e4*/ 	.byte	0x00, 0xf4, 0x21, 0x00


	//----- nvinfo : EIATTR_KPARAM_INFO
	.align		4
.L_39:
        /*00e8*/ 	.byte	0x04, 0x17
        /*00ea*/ 	.short	(.L_41 - .L_40)
.L_40:
        /*00ec*/ 	.word	0x00000000
        /*00f0*/ 	.short	0x0005
        /*00f2*/ 	.short	0x0028
        /*00f4*/ 	.byte	0x00, 0xf4, 0x21, 0x00


	//----- nvinfo : EIATTR_KPARAM_INFO
	.align		4
.L_41:
        /*00f8*/ 	.byte	0x04, 0x17
        /*00fa*/ 	.short	(.L_43 - .L_42)
.L_42:
        /*00fc*/ 	.word	0x00000000
        /*0100*/ 	.short	0x0004
        /*0102*/ 	.short	0x0020
        /*0104*/ 	.byte	0x00, 0xf4, 0x21, 0x00


	//----- nvinfo : EIATTR_KPARAM_INFO
	.align		4
.L_43:
        /*0108*/ 	.byte	0x04, 0x17
        /*010a*/ 	.short	(.L_45 - .L_44)
.L_44:
        /*010c*/ 	.word	0x00000000
        /*0110*/ 	.short	0x0003
        /*0112*/ 	.short	0x0018
        /*0114*/ 	.byte	0x00, 0xf4, 0x21, 0x00


	//----- nvinfo : EIATTR_KPARAM_INFO
	.align		4
.L_45:
        /*0118*/ 	.byte	0x04, 0x17
        /*011a*/ 	.short	(.L_47 - .L_46)
.L_46:
        /*011c*/ 	.word	0x00000000
        /*0120*/ 	.short	0x0002
        /*0122*/ 	.short	0x0010
        /*0124*/ 	.byte	0x00, 0xf4, 0x21, 0x00


	//----- nvinfo : EIATTR_KPARAM_INFO
	.align		4
.L_47:
        /*0128*/ 	.byte	0x04, 0x17
        /*012a*/ 	.short	(.L_49 - .L_48)
.L_48:
        /*012c*/ 	.word	0x00000000
        /*0130*/ 	.short	0x0001
        /*0132*/ 	.short	0x0008
        /*0134*/ 	.byte	0x00, 0xf4, 0x21, 0x00


	//----- nvinfo : EIATTR_KPARAM_INFO
	.align		4
.L_49:
        /*0138*/ 	.byte	0x04, 0x17
        /*013a*/ 	.short	(.L_51 - .L_50)
.L_50:
        /*013c*/ 	.word	0x00000000
        /*0140*/ 	.short	0x0000
        /*0142*/ 	.short	0x0000
        /*0144*/ 	.byte	0x00, 0xf4, 0x21, 0x00


	//----- nvinfo : EIATTR_SPARSE_MMA_MASK
	.align		4
.L_51:
        /*0148*/ 	.byte	0x03, 0x50
        /*014a*/ 	.short	0x0000


	//----- nvinfo : EIATTR_MAXREG_COUNT
	.align		4
        /*014c*/ 	.byte	0x03, 0x1b
        /*014e*/ 	.short	0x00ff


	//----- nvinfo : EIATTR_EXIT_INSTR_OFFSETS
	.align		4
        /*0150*/ 	.byte	0x04, 0x1c
        /*0152*/ 	.short	(.L_53 - .L_52)


	//   ....[0]....
.L_52:
        /*0154*/ 	.word	0x00000730


	//----- nvinfo : EIATTR_REQNTID
	.align		4
.L_53:
        /*0158*/ 	.byte	0x04, 0x10
        /*015a*/ 	.short	(.L_55 - .L_54)
.L_54:
        /*015c*/ 	.word	0x00000080
        /*0160*/ 	.word	0x00000001
        /*0164*/ 	.word	0x00000001


	//----- nvinfo : EIATTR_CBANK_PARAM_SIZE
	.align		4
.L_55:
        /*0168*/ 	.byte	0x03, 0x19
        /*016a*/ 	.short	0x009c


	//----- nvinfo : EIATTR_PARAM_CBANK
	.align		4
        /*016c*/ 	.byte	0x04, 0x0a
        /*016e*/ 	.short	(.L_57 - .L_56)
	.align		4
.L_56:
        /*0170*/ 	.word	index@(.nv.constant0.triton_poi_fused__native_batch_norm_legit_no_training_add_17)
        /*0174*/ 	.short	0x0210
        /*0176*/ 	.short	0x009c


	//----- nvinfo : EIATTR_SW_WAR
	.align		4
.L_57:
        /*0178*/ 	.byte	0x04, 0x36
        /*017a*/ 	.short	(.L_59 - .L_58)
.L_58:
        /*017c*/ 	.word	0x00000008
.L_59:


//--------------------- .nv.callgraph             --------------------------
	.section	.nv.callgraph,"",@"SHT_CUDA_CALLGRAPH"
	.align	4
	.sectionentsize	8
	.align		4
        /*0000*/ 	.word	0x00000000
	.align		4
        /*0004*/ 	.word	0xffffffff
	.align		4
        /*0008*/ 	.word	0x00000000
	.align		4
        /*000c*/ 	.word	0xfffffffe
	.align		4
        /*0010*/ 	.word	0x00000000
	.align		4
        /*0014*/ 	.word	0xfffffffd
	.align		4
        /*0018*/ 	.word	0x00000000
	.align		4
        /*001c*/ 	.word	0xfffffffc


//--------------------- .nv.constant4             --------------------------
	.section	.nv.constant4,"a",@progbits
	.align	8
	.align		8
.nv.constant4:
        /*0000*/ 	.dword	_$_str
	.align		8
        /*0008*/ 	.dword	_$_str_$_2


//--------------------- .text.triton_poi_fused__native_batch_norm_legit_no_training_add_17 --------------------------
	.section	.text.triton_poi_fused__native_batch_norm_legit_no_training_add_17,"ax",@progbits
	.align	128
        .global         triton_poi_fused__native_batch_norm_legit_no_training_add_17
        .type           triton_poi_fused__native_batch_norm_legit_no_training_add_17,@function
        .size           triton_poi_fused__native_batch_norm_legit_no_training_add_17,(.L_x_1 - triton_poi_fused__native_batch_norm_legit_no_training_add_17)
        .other          triton_poi_fused__native_batch_norm_legit_no_training_add_17,@"STO_CUDA_ENTRY STV_DEFAULT"
triton_poi_fused__native_batch_norm_legit_no_training_add_17:
.text.triton_poi_fused__native_batch_norm_legit_no_training_add_17:
[----:B------:R-:W-:Y:S01]  /*0000*/  LDC R1, c[0x0][0x28] ;  /* 0x00000a00ff017b82 */ /* 0x000fe20000000800 */
[----:B------:R-:W1:Y:S07]  /*0010*/  S2R R4, SR_TID.X ;  /* 0x0000000000047919 */ /* 0x000e6e0000002100 */
[----:B------:R-:W2:Y:S01]  /*0020*/  LDC.64 R22, c[0x0][0x278] ;  /* 0x00009e00ff167b82 */ /* 0x000ea20000000a00 */
[----:B------:R-:W-:Y:S01]  /*0030*/  ULDC.64 UR4, c[0x0][0x208] ;  /* 0x0000820000047ab9 */ /* 0x000fe20000000a00 */
[----:B------:R-:W3:Y:S06]  /*0040*/  S2R R3, SR_CTAID.X ;  /* 0x0000000000037919 */ /* 0x000eec0000002500 */
[----:B------:R-:W4:Y:S08]  /*0050*/  LDC.64 R18, c[0x0][0x250] ;  /* 0x00009400ff127b82 */ /* 0x000f300000000a00 */
[----:B------:R-:W5:Y:S08]  /*0060*/  LDC.64 R14, c[0x0][0x240] ;  /* 0x00009000ff0e7b82 */ /* 0x000f700000000a00 */
[----:B------:R-:W2:Y:S01]  /*0070*/  LDC.64 R6, c[0x0][0x258] ;  /* 0x00009600ff067b82 */ /* 0x000ea20000000a00 */
[----:B-1----:R-:W-:-:S07]  /*0080*/  LOP3.LUT R4, R4, 0x7f, RZ, 0xc0, !PT ;  /* 0x0000007f04047812 */ /* 0x002fce00078ec0ff */
[----:B------:R-:W1:Y:S01]  /*0090*/  LDC.64 R10, c[0x0][0x260] ;  /* 0x00009800ff0a7b82 */ /* 0x000e620000000a00 */
[----:B---3--:R-:W-:Y:S02]  /*00a0*/  SHF.R.S32.HI R29, RZ, 0x18, R3 ;  /* 0x00000018ff1d7819 */ /* 0x008fe40000011403 */
[----:B------:R-:W-:Y:S02]  /*00b0*/  LEA R4, R3, R4, 0x7 ;  /* 0x0000000403047211 */ /* 0x000fe400078e38ff */
[----:B------:R-:W-:-:S03]  /*00c0*/  SGXT R29, R29, 0x1 ;  /* 0x000000011d1d781a */ /* 0x000fc60000000200 */
[----:B------:R-:W3:Y:S01]  /*00d0*/  LDC.64 R2, c[0x0][0x220] ;  /* 0x00008800ff027b82 */ /* 0x000ee20000000a00 */
[----:B------:R-:W-:-:S04]  /*00e0*/  LEA.HI R0, R29, R4, RZ, 0x6 ;  /* 0x000000041d007211 */ /* 0x000fc800078f30ff */
[----:B------:R-:W-:-:S03]  /*00f0*/  SHF.R.S32.HI R0, RZ, 0x6, R0 ;  /* 0x00000006ff007819 */ /* 0x000fc60000011400 */
[----:B------:R-:W1:Y:S01]  /*0100*/  LDC.64 R8, c[0x0][0x210] ;  /* 0x00008400ff087b82 */ /* 0x000e620000000a00 */
[----:B------:R-:W-:-:S04]  /*0110*/  LEA.HI R5, R0, R0, RZ, 0x5 ;  /* 0x0000000000057211 */ /* 0x000fc800078f28ff */
[----:B------:R-:W-:-:S03]  /*0120*/  LOP3.LUT R5, R5, 0xffffffe0, RZ, 0xc0, !PT ;  /* 0xffffffe005057812 */ /* 0x000fc600078ec0ff */
[----:B------:R-:W1:Y:S01]  /*0130*/  LDC.64 R12, c[0x0][0x248] ;  /* 0x00009200ff0c7b82 */ /* 0x000e620000000a00 */
[----:B------:R-:W-:-:S05]  /*0140*/  IADD3 R27, R0, -R5, RZ ;  /* 0x80000005001b7210 */ /* 0x000fca0007ffe0ff */
[C---:B---3--:R-:W-:Y:S02]  /*0150*/  IMAD.WIDE R2, R27.reuse, 0x4, R2 ;  /* 0x000000041b027825 */ /* 0x048fe400078e0202 */
[----:B------:R-:W3:Y:S02]  /*0160*/  LDC.64 R24, c[0x0][0x218] ;  /* 0x00008600ff187b82 */ /* 0x000ee40000000a00 */
[C---:B--2---:R-:W-:Y:S02]  /*0170*/  IMAD.WIDE R22, R27.reuse, 0x4, R22 ;  /* 0x000000041b167825 */ /* 0x044fe400078e0216 */
[----:B------:R-:W2:Y:S02]  /*0180*/  LDG.E.EL R3, desc[UR4][R2.64] ;  /* 0x0000000402037981 */ /* 0x000ea4000c2e1900 */
[----:B----4-:R-:W-:Y:S02]  /*0190*/  IMAD.WIDE R18, R27, 0x4, R18 ;  /* 0x000000041b127825 */ /* 0x010fe400078e0212 */
[----:B------:R-:W4:Y:S01]  /*01a0*/  LDC.64 R20, c[0x0][0x268] ;  /* 0x00009a00ff147b82 */ /* 0x000f220000000a00 */
[----:B------:R-:W2:Y:S04]  /*01b0*/  LDG.E.EL R22, desc[UR4][R22.64] ;  /* 0x0000000416167981 */ /* 0x000ea8000c2e1900 */
[----:B------:R1:W2:Y:S01]  /*01c0*/  LDG.E.EL R5, desc[UR4][R18.64] ;  /* 0x0000000412057981 */ /* 0x0002a2000c2e1900 */
[----:B-----5:R-:W-:-:S02]  /*01d0*/  IMAD.WIDE R16, R4, 0x4, R14 ;  /* 0x0000000404107825 */ /* 0x020fc400078e020e */
[----:B------:R-:W5:Y:S02]  /*01e0*/  LDC.64 R14, c[0x0][0x270] ;  /* 0x00009c00ff0e7b82 */ /* 0x000f640000000a00 */
[C---:B0-----:R-:W-:Y:S01]  /*01f0*/  IMAD.WIDE R6, R27.reuse, 0x4, R6 ;  /* 0x000000041b067825 */ /* 0x041fe200078e0206 */
[----:B------:R0:W2:Y:S03]  /*0200*/  LDG.E R0, desc[UR4][R16.64] ;  /* 0x0000000410007981 */ /* 0x0000a6000c1e1900 */
[----:B-1----:R-:W-:Y:S02]  /*0210*/  IMAD.WIDE R10, R27, 0x4, R10 ;  /* 0x000000041b0a7825 */ /* 0x002fe400078e020a */
[----:B------:R-:W1:Y:S01]  /*0220*/  LDC.64 R18, c[0x0][0x230] ;  /* 0x00008c00ff127b82 */ /* 0x000e620000000a00 */
[----:B------:R-:W2:Y:S01]  /*0230*/  LDG.E.EL R7, desc[UR4][R6.64] ;  /* 0x0000000406077981 */ /* 0x000ea2000c2e1900 */
[----:B------:R-:W-:-:S04]  /*0240*/  IMAD.WIDE R8, R4, 0x4, R8 ;  /* 0x0000000404087825 */ /* 0x000fc800078e0208 */
[C---:B------:R-:W-:Y:S01]  /*0250*/  IMAD.WIDE R12, R27.reuse, 0x4, R12 ;  /* 0x000000041b0c7825 */ /* 0x040fe200078e020c */
[----:B------:R3:W2:Y:S01]  /*0260*/  LDG.E R2, desc[UR4][R8.64] ;  /* 0x0000000408027981 */ /* 0x0006a2000c1e1900 */
[----:B0-----:R-:W0:Y:S03]  /*0270*/  LDC.64 R16, c[0x0][0x228] ;  /* 0x00008a00ff107b82 */ /* 0x001e260000000a00 */
[----:B------:R3:W2:Y:S04]  /*0280*/  LDG.E.EL R6, desc[UR4][R10.64] ;  /* 0x000000040a067981 */ /* 0x0006a8000c2e1900 */
[----:B------:R4:W2:Y:S01]  /*0290*/  LDG.E.EL R23, desc[UR4][R12.64] ;  /* 0x000000040c177981 */ /* 0x0008a2000c2e1900 */
[----:B---3--:R-:W3:Y:S08]  /*02a0*/  LDC.64 R8, c[0x0][0x280] ;  /* 0x0000a000ff087b82 */ /* 0x008ef00000000a00 */
[----:B------:R-:W3:Y:S08]  /*02b0*/  LDC.64 R10, c[0x0][0x288] ;  /* 0x0000a200ff0a7b82 */ /* 0x000ef00000000a00 */
[----:B----4-:R-:W4:Y:S01]  /*02c0*/  LDC.64 R12, c[0x0][0x238] ;  /* 0x00008e00ff0c7b82 */ /* 0x010f220000000a00 */
[----:B------:R-:W-:Y:S01]  /*02d0*/  IMAD.WIDE R24, R27, 0x4, R24 ;  /* 0x000000041b187825 */ /* 0x000fe200078e0218 */
[----:B------:R-:W-:-:S03]  /*02e0*/  LEA.HI R29, R29, R4, RZ, 0x4 ;  /* 0x000000041d1d7211 */ /* 0x000fc600078f20ff */
[----:B------:R-:W-:Y:S02]  /*02f0*/  IMAD.WIDE R20, R4, 0x4, R20 ;  /* 0x0000000404147825 */ /* 0x000fe400078e0214 */
[----:B------:R-:W2:Y:S02]  /*0300*/  LDG.E.EL R25, desc[UR4][R24.64] ;  /* 0x0000000418197981 */ /* 0x000ea4000c2e1900 */
[C---:B-----5:R-:W-:Y:S01]  /*0310*/  IMAD.WIDE R14, R27.reuse, 0x4, R14 ;  /* 0x000000041b0e7825 */ /* 0x060fe200078e020e */
[----:B------:R-:W-:Y:S01]  /*0320*/  SHF.R.S32.HI R29, RZ, 0x4, R29 ;  /* 0x00000004ff1d7819 */ /* 0x000fe2000001141d */
[----:B------:R-:W5:Y:S02]  /*0330*/  LDG.E R20, desc[UR4][R20.64] ;  /* 0x0000000414147981 */ /* 0x000f64000c1e1900 */
[C---:B0-----:R-:W-:Y:S02]  /*0340*/  IMAD.WIDE R16, R27.reuse, 0x4, R16 ;  /* 0x000000041b107825 */ /* 0x041fe400078e0210 */
[----:B------:R-:W5:Y:S02]  /*0350*/  LDG.E.EL R15, desc[UR4][R14.64] ;  /* 0x000000040e0f7981 */ /* 0x000f64000c2e1900 */
[----:B-1----:R-:W-:-:S02]  /*0360*/  IMAD.WIDE R18, R27, 0x4, R18 ;  /* 0x000000041b127825 */ /* 0x002fc400078e0212 */
[----:B------:R-:W5:Y:S02]  /*0370*/  LDG.E.EL R16, desc[UR4][R16.64] ;  /* 0x0000000410107981 */ /* 0x000f64000c2e1900 */
[C---:B---3--:R-:W-:Y:S02]  /*0380*/  IMAD.WIDE R8, R27.reuse, 0x4, R8 ;  /* 0x000000041b087825 */ /* 0x048fe400078e0208 */
[----:B------:R-:W3:Y:S02]  /*0390*/  LDG.E.EL R19, desc[UR4][R18.64] ;  /* 0x0000000412137981 */ /* 0x000ee4000c2e1900 */
[----:B------:R-:W-:Y:S02]  /*03a0*/  IMAD.WIDE R10, R27, 0x4, R10 ;  /* 0x000000041b0a7825 */ /* 0x000fe400078e020a */
[----:B------:R0:W3:Y:S02]  /*03b0*/  LDG.E.EL R21, desc[UR4][R8.64] ;  /* 0x0000000408157981 */ /* 0x0000e4000c2e1900 */
[----:B----4-:R-:W-:-:S02]  /*03c0*/  IMAD.WIDE R12, R29, 0x4, R12 ;  /* 0x000000041d0c7825 */ /* 0x010fc400078e020c */
[----:B------:R-:W4:Y:S04]  /*03d0*/  LDG.E.EL R24, desc[UR4][R10.64] ;  /* 0x000000040a187981 */ /* 0x000f28000c2e1900 */
[----:B------:R1:W4:Y:S01]  /*03e0*/  LDG.E.EL R14, desc[UR4][R12.64] ;  /* 0x000000040c0e7981 */ /* 0x000322000c2e1900 */
[----:B0-----:R-:W0:Y:S01]  /*03f0*/  LDC.64 R8, c[0x0][0x290] ;  /* 0x0000a400ff087b82 */ /* 0x001e220000000a00 */
[----:B-1----:R-:W-:-:S07]  /*0400*/  HFMA2.MMA R12, -RZ, RZ, 1.625, 0 ;  /* 0x3e800000ff0c7435 */ /* 0x002fce00000001ff */
[----:B------:R-:W1:Y:S01]  /*0410*/  LDC.64 R10, c[0x0][0x298] ;  /* 0x0000a600ff0a7b82 */ /* 0x000e620000000a00 */
[----:B0-----:R-:W-:-:S04]  /*0420*/  IMAD.WIDE R8, R4, 0x4, R8 ;  /* 0x0000000404087825 */ /* 0x001fc800078e0208 */
[----:B-1----:R-:W-:-:S04]  /*0430*/  IMAD.WIDE R10, R4, 0x4, R10 ;  /* 0x00000004040a7825 */ /* 0x002fc800078e020a */
[----:B--2---:R-:W-:Y:S01]  /*0440*/  FADD R3, R3, 9.9999997473787516356e-06 ;  /* 0x3727c5ac03037421 */ /* 0x004fe20000000000 */
[----:B------:R-:W-:-:S05]  /*0450*/  FADD R22, R22, 9.9999997473787516356e-06 ;  /* 0x3727c5ac16167421 */ /* 0x000fca0000000000 */
[----:B------:R-:W0:Y:S01]  /*0460*/  MUFU.SQRT R3, R3 ;  /* 0x0000000300037308 */ /* 0x000e220000002000 */
[----:B------:R-:W-:-:S07]  /*0470*/  FADD R5, R5, 9.9999997473787516356e-06 ;  /* 0x3727c5ac05057421 */ /* 0x000fce0000000000 */
[----:B------:R-:W1:Y:S08]  /*0480*/  MUFU.SQRT R17, R22 ;  /* 0x0000001600117308 */ /* 0x000e700000002000 */
[----:B------:R-:W2:Y:S01]  /*0490*/  MUFU.SQRT R26, R5 ;  /* 0x00000005001a7308 */ /* 0x000ea20000002000 */
[C---:B0-----:R-:W-:Y:S02]  /*04a0*/  FSETP.GT.AND P0, PT, R3.reuse, 8.50705917302346158658e+37, PT ;  /* 0x7e8000000300780b */ /* 0x041fe40003f04000 */
[----:B------:R-:W-:-:S02]  /*04b0*/  FSETP.GEU.AND P3, PT, R3, 1.175494350822287508e-38, PT ;  /* 0x008000000300780b */ /* 0x000fc40003f6e000 */
[C---:B-1----:R-:W-:Y:S02]  /*04c0*/  FSETP.GT.AND P2, PT, R17.reuse, 8.50705917302346158658e+37, PT ;  /* 0x7e8000001100780b */ /* 0x042fe40003f44000 */
[----:B------:R-:W-:Y:S02]  /*04d0*/  FSETP.GEU.AND P5, PT, R17, 1.175494350822287508e-38, PT ;  /* 0x008000001100780b */ /* 0x000fe40003fae000 */
[C---:B--2---:R-:W-:Y:S02]  /*04e0*/  FSETP.GT.AND P1, PT, R26.reuse, 8.50705917302346158658e+37, PT ;  /* 0x7e8000001a00780b */ /* 0x044fe40003f24000 */
[----:B------:R-:W-:-:S03]  /*04f0*/  FSETP.GEU.AND P4, PT, R26, 1.175494350822287508e-38, PT ;  /* 0x008000001a00780b */ /* 0x000fc60003f8e000 */
[----:B------:R-:W-:-:S04]  /*0500*/  @P0 FMUL R3, R3, 0.25 ;  /* 0x3e80000003030820 */ /* 0x000fc80000400000 */
[----:B------:R-:W-:Y:S01]  /*0510*/  @P2 FMUL R17, R17, 0.25 ;  /* 0x3e80000011112820 */ /* 0x000fe20000400000 */
[----:B------:R-:W-:-:S03]  /*0520*/  @!P3 FMUL R3, R3, 16777216 ;  /* 0x4b8000000303b820 */ /* 0x000fc60000400000 */
[----:B------:R-:W-:Y:S01]  /*0530*/  @!P5 FMUL R17, R17, 16777216 ;  /* 0x4b8000001111d820 */ /* 0x000fe20000400000 */
[----:B------:R-:W-:Y:S02]  /*0540*/  @P1 FMUL R26, R26, 0.25 ;  /* 0x3e8000001a1a1820 */ /* 0x000fe40000400000 */
[----:B------:R-:W0:Y:S02]  /*0550*/  MUFU.RCP R3, R3 ;  /* 0x0000000300037308 */ /* 0x000e240000001000 */
[----:B------:R-:W-:Y:S01]  /*0560*/  @!P4 FMUL R26, R26, 16777216 ;  /* 0x4b8000001a1ac820 */ /* 0x000fe20000400000 */
[----:B------:R-:W-:-:S05]  /*0570*/  FSEL R22, R12, 1, P1 ;  /* 0x3f8000000c167808 */ /* 0x000fca0000800000 */
[----:B------:R1:W2:Y:S01]  /*0580*/  MUFU.RCP R5, R26 ;  /* 0x0000001a00057308 */ /* 0x0002a20000001000 */
[----:B------:R-:W-:-:S07]  /*0590*/  FSEL R18, R12, 1, P0 ;  /* 0x3f8000000c127808 */ /* 0x000fce0000000000 */
[----:B------:R-:W3:Y:S01]  /*05a0*/  MUFU.RCP R17, R17 ;  /* 0x0000001100117308 */ /* 0x000ee20000001000 */
[----:B-1----:R-:W-:Y:S02]  /*05b0*/  FSEL R26, R12, 1, P2 ;  /* 0x3f8000000c1a7808 */ /* 0x002fe40001000000 */
[----:B------:R-:W1:Y:S01]  /*05c0*/  LDC.64 R12, c[0x0][0x2a0] ;  /* 0x0000a800ff0c7b82 */ /* 0x000e620000000a00 */
[----:B------:R-:W-:Y:S01]  /*05d0*/  @!P3 FMUL R18, R18, 16777216 ;  /* 0x4b8000001212b820 */ /* 0x000fe20000400000 */
[----:B------:R-:W-:Y:S01]  /*05e0*/  @!P4 FMUL R22, R22, 16777216 ;  /* 0x4b8000001616c820 */ /* 0x000fe20000400000 */
[----:B------:R-:W-:Y:S01]  /*05f0*/  @!P5 FMUL R26, R26, 16777216 ;  /* 0x4b8000001a1ad820 */ /* 0x000fe20000400000 */
[----:B------:R-:W-:Y:S01]  /*0600*/  FADD R2, R2, -R25 ;  /* 0x8000001902027221 */ /* 0x000fe20000000000 */
[----:B0-----:R-:W-:Y:S01]  /*0610*/  FMUL R3, R3, R18 ;  /* 0x0000001203037220 */ /* 0x001fe20000400000 */
[----:B------:R-:W-:Y:S01]  /*0620*/  FADD R0, R0, -R23 ;  /* 0x8000001700007221 */ /* 0x000fe20000000000 */
[----:B--2---:R-:W-:Y:S01]  /*0630*/  FMUL R5, R5, R22 ;  /* 0x0000001605057220 */ /* 0x004fe20000400000 */
[----:B-----5:R-:W-:Y:S01]  /*0640*/  FADD R15, R20, -R15 ;  /* 0x8000000f140f7221 */ /* 0x020fe20000000000 */
[----:B------:R-:W-:Y:S01]  /*0650*/  FMUL R2, R3, R2 ;  /* 0x0000000203027220 */ /* 0x000fe20000400000 */
[----:B---3--:R-:W-:Y:S01]  /*0660*/  FMUL R26, R17, R26 ;  /* 0x0000001a111a7220 */ /* 0x008fe20000400000 */
[----:B------:R-:W-:-:S02]  /*0670*/  FMUL R0, R5, R0 ;  /* 0x0000000005007220 */ /* 0x000fc40000400000 */
[----:B------:R-:W-:Y:S01]  /*0680*/  FFMA R19, R16, R2, R19 ;  /* 0x0000000210137223 */ /* 0x000fe20000000013 */
[----:B------:R-:W-:Y:S01]  /*0690*/  FMUL R15, R15, R26 ;  /* 0x0000001a0f0f7220 */ /* 0x000fe20000400000 */
[----:B------:R-:W-:Y:S02]  /*06a0*/  FFMA R7, R7, R0, R6 ;  /* 0x0000000007077223 */ /* 0x000fe40000000006 */
[C---:B----4-:R-:W-:Y:S01]  /*06b0*/  FADD R19, R14.reuse, R19 ;  /* 0x000000130e137221 */ /* 0x050fe20000000000 */
[----:B------:R-:W-:Y:S01]  /*06c0*/  FFMA R15, R21, R15, R24 ;  /* 0x0000000f150f7223 */ /* 0x000fe20000000018 */
[----:B------:R-:W-:-:S03]  /*06d0*/  FADD R7, R14, R7 ;  /* 0x000000070e077221 */ /* 0x000fc60000000000 */
[----:B------:R-:W-:Y:S01]  /*06e0*/  FADD R15, R14, R15 ;  /* 0x0000000f0e0f7221 */ /* 0x000fe20000000000 */
[----:B-1----:R-:W-:Y:S01]  /*06f0*/  IMAD.WIDE R12, R4, 0x4, R12 ;  /* 0x00000004040c7825 */ /* 0x002fe200078e020c */
[----:B------:R-:W-:Y:S04]  /*0700*/  STG.E desc[UR4][R8.64], R19 ;  /* 0x0000001308007986 */ /* 0x000fe8000c101904 */
[----:B------:R-:W-:Y:S04]  /*0710*/  STG.E desc[UR4][R10.64], R7 ;  /* 0x000000070a007986 */ /* 0x000fe8000c101904 */
[----:B------:R-:W-:Y:S01]  /*0720*/  STG.E desc[UR4][R12.64], R15 ;  /* 0x0000000f0c007986 */ /* 0x000fe2000c101904 */
[----:B------:R-:W-:Y:S05]  /*0730*/  EXIT ;  /* 0x000000000000794d */ /* 0x000fea0003800000 */
.L_x_0:
[----:B------:R-:W-:-:S00]  /*0740*/  BRA `(.L_x_0) ;  /* 0xfffffffc00fc7947 */ /* 0x000fc0000383ffff */
[----:B------:R-:W-:-:S00]  /*0750*/  NOP ;  /* 0x0000000000007918 */ /* 0x000fc00000000000 */
        /* <DEDUP_REMOVED lines=10> */
.L_x_1:


//--------------------- .nv.global.init           --------------------------
	.section	.nv.global.init,"aw",@progbits
.nv.global.init:
	.type		_$_str,@object
	.size		_$_str,(_$_str_$_2 - _$_str)
_$_str:
        /*0000*/ 	.byte	0x5f, 0x5f, 0x43, 0x55, 0x44, 0x41, 0x5f, 0x46, 0x54, 0x5a, 0x00
	.type		_$_str_$_2,@object
	.size		_$_str_$_2,(.L_1 - _$_str_$_2)
_$_str_$_2:
        /*000b*/ 	.byte	0x5f, 0x5f, 0x43, 0x55, 0x44, 0x41, 0x5f, 0x50, 0x52, 0x45, 0x43, 0x5f, 0x53, 0x51, 0x52, 0x54
        /*001b*/ 	.byte	0x00
.L_1:


//--------------------- .nv.constant0.triton_poi_fused__native_batch_norm_legit_no_training_add_17 --------------------------
	.section	.nv.constant0.triton_poi_fused__native_batch_norm_legit_no_training_add_17,"a",@progbits
	.sectionflags	@""
	.align	4
.nv.constant0.triton_poi_fused__native_batch_norm_legit_no_training_add_17:
	.zero		684
